//
// Generated by NVIDIA NVVM Compiler
//
// Compiler Build ID: CL-36424714
// Cuda compilation tools, release 13.0, V13.0.88
// Based on NVVM 20.0.0
//

.version 9.0
.target sm_100
.address_size 64

	// .globl	_Z27convolution_3D_basic_kernelPfS_S_iiii

.visible .entry _Z27convolution_3D_basic_kernelPfS_S_iiii(
	.param .u64 .ptr .align 1 _Z27convolution_3D_basic_kernelPfS_S_iiii_param_0,
	.param .u64 .ptr .align 1 _Z27convolution_3D_basic_kernelPfS_S_iiii_param_1,
	.param .u64 .ptr .align 1 _Z27convolution_3D_basic_kernelPfS_S_iiii_param_2,
	.param .u32 _Z27convolution_3D_basic_kernelPfS_S_iiii_param_3,
	.param .u32 _Z27convolution_3D_basic_kernelPfS_S_iiii_param_4,
	.param .u32 _Z27convolution_3D_basic_kernelPfS_S_iiii_param_5,
	.param .u32 _Z27convolution_3D_basic_kernelPfS_S_iiii_param_6
)
{
	.reg .pred 	%p<112>;
	.reg .b32 	%r<89>;
	.reg .b32 	%f<92>;
	.reg .b64 	%rd<25>;

	ld.param.u64 	%rd10, [_Z27convolution_3D_basic_kernelPfS_S_iiii_param_0];
	ld.param.u64 	%rd11, [_Z27convolution_3D_basic_kernelPfS_S_iiii_param_1];
	ld.param.u64 	%rd9, [_Z27convolution_3D_basic_kernelPfS_S_iiii_param_2];
	ld.param.u32 	%r38, [_Z27convolution_3D_basic_kernelPfS_S_iiii_param_3];
	ld.param.u32 	%r39, [_Z27convolution_3D_basic_kernelPfS_S_iiii_param_4];
	ld.param.u32 	%r42, [_Z27convolution_3D_basic_kernelPfS_S_iiii_param_5];
	ld.param.u32 	%r41, [_Z27convolution_3D_basic_kernelPfS_S_iiii_param_6];
	cvta.to.global.u64 	%rd1, %rd11;
	cvta.to.global.u64 	%rd2, %rd10;
	mov.u32 	%r43, %ntid.x;
	mov.u32 	%r44, %ctaid.x;
	mov.u32 	%r45, %tid.x;
	mad.lo.s32 	%r1, %r43, %r44, %r45;
	mov.u32 	%r46, %ntid.y;
	mov.u32 	%r47, %ctaid.y;
	mov.u32 	%r48, %tid.y;
	mad.lo.s32 	%r49, %r46, %r47, %r48;
	mov.u32 	%r50, %ntid.z;
	mov.u32 	%r51, %ctaid.z;
	mov.u32 	%r52, %tid.z;
	mad.lo.s32 	%r3, %r50, %r51, %r52;
	setp.ge.s32 	%p3, %r1, %r39;
	setp.ge.s32 	%p4, %r49, %r42;
	or.pred  	%p5, %p3, %p4;
	setp.ge.s32 	%p6, %r3, %r41;
	or.pred  	%p7, %p5, %p6;
	@%p7 bra 	$L__BB0_44;
	setp.lt.s32 	%p8, %r38, 0;
	mov.f32 	%f73, 0f00000000;
	@%p8 bra 	$L__BB0_43;
	shl.b32 	%r4, %r38, 1;
	sub.s32 	%r5, %r49, %r38;
	sub.s32 	%r6, %r1, %r38;
	sub.s32 	%r7, %r3, %r38;
	or.b32  	%r8, %r4, 1;
	max.s32 	%r9, %r4, 0;
	and.b32  	%r10, %r9, 2;
	and.b32  	%r11, %r9, 2147483640;
	neg.s32 	%r12, %r11;
	add.s32 	%r13, %r6, 3;
	mov.f32 	%f73, 0f00000000;
	mov.b32 	%r80, 0;
$L__BB0_3:
	add.s32 	%r55, %r80, %r7;
	setp.gt.s32 	%p9, %r55, -1;
	setp.lt.s32 	%p10, %r55, %r41;
	and.pred  	%p1, %p9, %p10;
	mul.lo.s32 	%r15, %r55, %r42;
	mov.b32 	%r81, 0;
$L__BB0_4:
	setp.lt.s32 	%p11, %r4, 7;
	add.s32 	%r57, %r81, %r5;
	setp.gt.s32 	%p12, %r57, -1;
	setp.lt.s32 	%p13, %r57, %r42;
	and.pred  	%p2, %p12, %p13;
	add.s32 	%r58, %r57, %r15;
	mul.lo.s32 	%r17, %r58, %r39;
	mad.lo.s32 	%r59, %r80, %r8, %r81;
	mul.lo.s32 	%r18, %r59, %r8;
	mov.b32 	%r87, 0;
	@%p11 bra 	$L__BB0_23;
	add.s32 	%r82, %r6, %r17;
	mov.u32 	%r83, %r13;
	mov.u32 	%r84, %r18;
	mov.u32 	%r85, %r12;
$L__BB0_6:
	.pragma "nounroll";
	add.s32 	%r60, %r83, -3;
	setp.gt.s32 	%p14, %r60, -1;
	setp.lt.s32 	%p15, %r60, %r39;
	and.pred  	%p16, %p14, %p15;
	and.pred  	%p17, %p2, %p16;
	and.pred  	%p18, %p17, %p1;
	mul.wide.s32 	%rd12, %r82, 4;
	add.s64 	%rd3, %rd2, %rd12;
	mul.wide.s32 	%rd13, %r84, 4;
	add.s64 	%rd4, %rd1, %rd13;
	not.pred 	%p19, %p18;
	@%p19 bra 	$L__BB0_8;
	ld.global.f32 	%f40, [%rd3];
	ld.global.f32 	%f41, [%rd4];
	fma.rn.f32 	%f73, %f40, %f41, %f73;
$L__BB0_8:
	add.s32 	%r61, %r83, -2;
	setp.gt.s32 	%p20, %r61, -1;
	setp.lt.s32 	%p21, %r61, %r39;
	and.pred  	%p22, %p20, %p21;
	and.pred  	%p23, %p2, %p22;
	and.pred  	%p24, %p23, %p1;
	not.pred 	%p25, %p24;
	@%p25 bra 	$L__BB0_10;
	ld.global.f32 	%f42, [%rd3+4];
	ld.global.f32 	%f43, [%rd4+4];
	fma.rn.f32 	%f73, %f42, %f43, %f73;
$L__BB0_10:
	add.s32 	%r62, %r83, -1;
	setp.gt.s32 	%p26, %r62, -1;
	setp.lt.s32 	%p27, %r62, %r39;
	and.pred  	%p28, %p26, %p27;
	and.pred  	%p29, %p2, %p28;
	and.pred  	%p30, %p29, %p1;
	not.pred 	%p31, %p30;
	@%p31 bra 	$L__BB0_12;
	ld.global.f32 	%f44, [%rd3+8];
	ld.global.f32 	%f45, [%rd4+8];
	fma.rn.f32 	%f73, %f44, %f45, %f73;
$L__BB0_12:
	setp.gt.s32 	%p32, %r83, -1;
	setp.lt.s32 	%p33, %r83, %r39;
	and.pred  	%p34, %p32, %p33;
	and.pred  	%p35, %p2, %p34;
	and.pred  	%p36, %p35, %p1;
	not.pred 	%p37, %p36;
	@%p37 bra 	$L__BB0_14;
	ld.global.f32 	%f46, [%rd3+12];
	ld.global.f32 	%f47, [%rd4+12];
	fma.rn.f32 	%f73, %f46, %f47, %f73;
$L__BB0_14:
	add.s32 	%r63, %r83, 1;
	setp.gt.s32 	%p38, %r63, -1;
	setp.lt.s32 	%p39, %r63, %r39;
	and.pred  	%p40, %p38, %p39;
	and.pred  	%p41, %p2, %p40;
	and.pred  	%p42, %p41, %p1;
	not.pred 	%p43, %p42;
	@%p43 bra 	$L__BB0_16;
	ld.global.f32 	%f48, [%rd3+16];
	ld.global.f32 	%f49, [%rd4+16];
	fma.rn.f32 	%f73, %f48, %f49, %f73;
$L__BB0_16:
	add.s32 	%r64, %r83, 2;
	setp.gt.s32 	%p44, %r64, -1;
	setp.lt.s32 	%p45, %r64, %r39;
	and.pred  	%p46, %p44, %p45;
	and.pred  	%p47, %p2, %p46;
	and.pred  	%p48, %p47, %p1;
	not.pred 	%p49, %p48;
	@%p49 bra 	$L__BB0_18;
	ld.global.f32 	%f50, [%rd3+20];
	ld.global.f32 	%f51, [%rd4+20];
	fma.rn.f32 	%f73, %f50, %f51, %f73;
$L__BB0_18:
	add.s32 	%r65, %r83, 3;
	setp.gt.s32 	%p50, %r65, -1;
	setp.lt.s32 	%p51, %r65, %r39;
	and.pred  	%p52, %p50, %p51;
	and.pred  	%p53, %p2, %p52;
	and.pred  	%p54, %p53, %p1;
	not.pred 	%p55, %p54;
	@%p55 bra 	$L__BB0_20;
	ld.global.f32 	%f52, [%rd3+24];
	ld.global.f32 	%f53, [%rd4+24];
	fma.rn.f32 	%f73, %f52, %f53, %f73;
$L__BB0_20:
	add.s32 	%r66, %r83, 4;
	setp.gt.s32 	%p56, %r66, -1;
	setp.lt.s32 	%p57, %r66, %r39;
	and.pred  	%p58, %p56, %p57;
	and.pred  	%p59, %p2, %p58;
	and.pred  	%p60, %p59, %p1;
	not.pred 	%p61, %p60;
	@%p61 bra 	$L__BB0_22;
	ld.global.f32 	%f54, [%rd3+28];
	ld.global.f32 	%f55, [%rd4+28];
	fma.rn.f32 	%f73, %f54, %f55, %f73;
$L__BB0_22:
	add.s32 	%r85, %r85, 8;
	add.s32 	%r84, %r84, 8;
	add.s32 	%r83, %r83, 8;
	add.s32 	%r82, %r82, 8;
	setp.ne.s32 	%p62, %r85, 0;
	mov.u32 	%r87, %r11;
	@%p62 bra 	$L__BB0_6;
$L__BB0_23:
	and.b32  	%r67, %r9, 6;
	setp.lt.u32 	%p63, %r67, 3;
	@%p63 bra 	$L__BB0_33;
	add.s32 	%r29, %r87, %r6;
	setp.gt.s32 	%p64, %r29, -1;
	setp.lt.s32 	%p65, %r29, %r39;
	and.pred  	%p66, %p64, %p65;
	and.pred  	%p68, %p2, %p66;
	and.pred  	%p69, %p68, %p1;
	add.s32 	%r68, %r29, %r17;
	mul.wide.s32 	%rd14, %r68, 4;
	add.s64 	%rd5, %rd2, %rd14;
	add.s32 	%r69, %r87, %r18;
	mul.wide.s32 	%rd15, %r69, 4;
	add.s64 	%rd6, %rd1, %rd15;
	not.pred 	%p70, %p69;
	@%p70 bra 	$L__BB0_26;
	ld.global.f32 	%f56, [%rd5];
	ld.global.f32 	%f57, [%rd6];
	fma.rn.f32 	%f73, %f56, %f57, %f73;
$L__BB0_26:
	add.s32 	%r70, %r29, 1;
	setp.gt.s32 	%p71, %r70, -1;
	setp.lt.s32 	%p72, %r70, %r39;
	and.pred  	%p73, %p71, %p72;
	and.pred  	%p74, %p2, %p73;
	and.pred  	%p75, %p74, %p1;
	not.pred 	%p76, %p75;
	@%p76 bra 	$L__BB0_28;
	ld.global.f32 	%f58, [%rd5+4];
	ld.global.f32 	%f59, [%rd6+4];
	fma.rn.f32 	%f73, %f58, %f59, %f73;
$L__BB0_28:
	add.s32 	%r71, %r29, 2;
	setp.gt.s32 	%p77, %r71, -1;
	setp.lt.s32 	%p78, %r71, %r39;
	and.pred  	%p79, %p77, %p78;
	and.pred  	%p80, %p2, %p79;
	and.pred  	%p81, %p80, %p1;
	not.pred 	%p82, %p81;
	@%p82 bra 	$L__BB0_30;
	ld.global.f32 	%f60, [%rd5+8];
	ld.global.f32 	%f61, [%rd6+8];
	fma.rn.f32 	%f73, %f60, %f61, %f73;
$L__BB0_30:
	add.s32 	%r72, %r29, 3;
	setp.gt.s32 	%p83, %r72, -1;
	setp.lt.s32 	%p84, %r72, %r39;
	and.pred  	%p85, %p83, %p84;
	and.pred  	%p86, %p2, %p85;
	and.pred  	%p87, %p86, %p1;
	not.pred 	%p88, %p87;
	@%p88 bra 	$L__BB0_32;
	ld.global.f32 	%f62, [%rd5+12];
	ld.global.f32 	%f63, [%rd6+12];
	fma.rn.f32 	%f73, %f62, %f63, %f73;
$L__BB0_32:
	add.s32 	%r87, %r87, 4;
$L__BB0_33:
	setp.eq.s32 	%p89, %r10, 0;
	@%p89 bra 	$L__BB0_39;
	add.s32 	%r32, %r87, %r6;
	setp.gt.s32 	%p90, %r32, -1;
	setp.lt.s32 	%p91, %r32, %r39;
	and.pred  	%p92, %p90, %p91;
	and.pred  	%p94, %p2, %p92;
	and.pred  	%p95, %p94, %p1;
	add.s32 	%r73, %r32, %r17;
	mul.wide.s32 	%rd16, %r73, 4;
	add.s64 	%rd7, %rd2, %rd16;
	add.s32 	%r74, %r87, %r18;
	mul.wide.s32 	%rd17, %r74, 4;
	add.s64 	%rd8, %rd1, %rd17;
	not.pred 	%p96, %p95;
	@%p96 bra 	$L__BB0_36;
	ld.global.f32 	%f64, [%rd7];
	ld.global.f32 	%f65, [%rd8];
	fma.rn.f32 	%f73, %f64, %f65, %f73;
$L__BB0_36:
	add.s32 	%r75, %r32, 1;
	setp.gt.s32 	%p97, %r75, -1;
	setp.lt.s32 	%p98, %r75, %r39;
	and.pred  	%p99, %p97, %p98;
	and.pred  	%p100, %p2, %p99;
	and.pred  	%p101, %p100, %p1;
	not.pred 	%p102, %p101;
	@%p102 bra 	$L__BB0_38;
	ld.global.f32 	%f66, [%rd7+4];
	ld.global.f32 	%f67, [%rd8+4];
	fma.rn.f32 	%f73, %f66, %f67, %f73;
$L__BB0_38:
	add.s32 	%r87, %r87, 2;
$L__BB0_39:
	add.s32 	%r35, %r87, %r6;
	setp.gt.s32 	%p103, %r35, -1;
	setp.lt.s32 	%p104, %r35, %r39;
	and.pred  	%p105, %p103, %p104;
	and.pred  	%p107, %p2, %p105;
	and.pred  	%p108, %p107, %p1;
	not.pred 	%p109, %p108;
	@%p109 bra 	$L__BB0_41;
	add.s32 	%r76, %r35, %r17;
	mul.wide.s32 	%rd18, %r76, 4;
	add.s64 	%rd19, %rd2, %rd18;
	ld.global.f32 	%f68, [%rd19];
	add.s32 	%r77, %r87, %r18;
	mul.wide.s32 	%rd20, %r77, 4;
	add.s64 	%rd21, %rd1, %rd20;
	ld.global.f32 	%f69, [%rd21];
	fma.rn.f32 	%f73, %f68, %f69, %f73;
$L__BB0_41:
	add.s32 	%r36, %r81, 1;
	setp.ne.s32 	%p110, %r81, %r9;
	mov.u32 	%r81, %r36;
	@%p110 bra 	$L__BB0_4;
	add.s32 	%r37, %r80, 1;
	setp.ne.s32 	%p111, %r80, %r9;
	mov.u32 	%r80, %r37;
	@%p111 bra 	$L__BB0_3;
$L__BB0_43:
	mad.lo.s32 	%r78, %r42, %r3, %r49;
	mad.lo.s32 	%r79, %r78, %r39, %r1;
	cvta.to.global.u64 	%rd22, %rd9;
	mul.wide.s32 	%rd23, %r79, 4;
	add.s64 	%rd24, %rd22, %rd23;
	st.global.f32 	[%rd24], %f73;
$L__BB0_44:
	ret;

}


// ===== COMPILED SASS (sm_100) =====

	.target	sm_100

	.elftype	@"ET_EXEC"


//--------------------- .note.nv.tkinfo           --------------------------
	.section	.note.nv.tkinfo,"",@"SHT_NOTE"
	.sectionflags	@"SHF_NOTE_NV_TKINFO"
	.tkinfo
        /*0018*/ 	.word	0x00000002
        /*0030*/ 	.string	""
        /*0030*/ 	.string	"ptxas"
        /*0030*/ 	.string	"Cuda compilation tools, release 13.0, V13.0.88"
        /*0030*/ 	.string	"Build cuda_13.0.r13.0/compiler.36424714_0"
        /*0030*/ 	.string	"-arch sm_100 -m 64 "



//--------------------- .note.nv.cuinfo           --------------------------
	.section	.note.nv.cuinfo,"",@"SHT_NOTE"
	.sectionflags	@"SHF_NOTE_NV_CUINFO"
        /*0018*/ 	.short	0x0002
        /*001a*/ 	.short	0x0064
        /*001c*/ 	.short	0x0082
	.zero		2


//--------------------- .nv.info                  --------------------------
	.section	.nv.info,"",@"SHT_CUDA_INFO"
	.align	4


	//----- nvinfo : EIATTR_REGCOUNT
	.align		4
        /*0000*/ 	.byte	0x04, 0x2f
        /*0002*/ 	.short	(.L_1 - .L_0)
	.align		4
.L_0:
        /*0004*/ 	.word	index@(_Z27convolution_3D_basic_kernelPfS_S_iiii)
        /*0008*/ 	.word	0x0000001d


	//----- nvinfo : EIATTR_FRAME_SIZE
	.align		4
.L_1:
        /*000c*/ 	.byte	0x04, 0x11
        /*000e*/ 	.short	(.L_3 - .L_2)
	.align		4
.L_2:
        /*0010*/ 	.word	index@(_Z27convolution_3D_basic_kernelPfS_S_iiii)
        /*0014*/ 	.word	0x00000000


	//----- nvinfo : EIATTR_MIN_STACK_SIZE
	.align		4
.L_3:
        /*0018*/ 	.byte	0x04, 0x12
        /*001a*/ 	.short	(.L_5 - .L_4)
	.align		4
.L_4:
        /*001c*/ 	.word	index@(_Z27convolution_3D_basic_kernelPfS_S_iiii)
        /*0020*/ 	.word	0x00000000
.L_5:


//--------------------- .nv.compat                --------------------------
	.section	.nv.compat,"",@"SHT_CUDA_COMPAT_INFO"
	.align	4
        /*0000*/ 	.byte	0x02, 0x09, 0x00, 0x00, 0x02, 0x02, 0x01, 0x00, 0x02, 0x05, 0x05, 0x00, 0x03, 0x07, 0x01, 0x01
        /*0010*/ 	.byte	0x02, 0x03, 0x00, 0x00, 0x02, 0x06, 0x01, 0x00, 0x04, 0x0b, 0x08, 0x00, 0x09, 0x00, 0x00, 0x00
        /*0020*/ 	.byte	0x00, 0x00, 0x00, 0x00


//--------------------- .nv.info._Z27convolution_3D_basic_kernelPfS_S_iiii --------------------------
	.section	.nv.info._Z27convolution_3D_basic_kernelPfS_S_iiii,"",@"SHT_CUDA_INFO"
	.sectionflags	@""
	.align	4


	//----- nvinfo : EIATTR_CUDA_API_VERSION
	.align		4
        /*0000*/ 	.byte	0x04, 0x37
        /*0002*/ 	.short	(.L_7 - .L_6)
.L_6:
        /*0004*/ 	.word	0x00000082


	//----- nvinfo : EIATTR_KPARAM_INFO
	.align		4
.L_7:
        /*0008*/ 	.byte	0x04, 0x17
        /*000a*/ 	.short	(.L_9 - .L_8)
.L_8:
        /*000c*/ 	.word	0x00000000
        /*0010*/ 	.short	0x0006
        /*0012*/ 	.short	0x0024
        /*0014*/ 	.byte	0x00, 0xf0, 0x11, 0x00


	//----- nvinfo : EIATTR_KPARAM_INFO
	.align		4
.L_9:
        /*0018*/ 	.byte	0x04, 0x17
        /*001a*/ 	.short	(.L_11 - .L_10)
.L_10:
        /*001c*/ 	.word	0x00000000
        /*0020*/ 	.short	0x0005
        /*0022*/ 	.short	0x0020
        /*0024*/ 	.byte	0x00, 0xf0, 0x11, 0x00


	//----- nvinfo : EIATTR_KPARAM_INFO
	.align		4
.L_11:
        /*0028*/ 	.byte	0x04, 0x17
        /*002a*/ 	.short	(.L_13 - .L_12)
.L_12:
        /*002c*/ 	.word	0x00000000
        /*0030*/ 	.short	0x0004
        /*0032*/ 	.short	0x001c
        /*0034*/ 	.byte	0x00, 0xf0, 0x11, 0x00


	//----- nvinfo : EIATTR_KPARAM_INFO
	.align		4
.L_13:
        /*0038*/ 	.byte	0x04, 0x17
        /*003a*/ 	.short	(.L_15 - .L_14)
.L_14:
        /*003c*/ 	.word	0x00000000
        /*0040*/ 	.short	0x0003
        /*0042*/ 	.short	0x0018
        /*0044*/ 	.byte	0x00, 0xf0, 0x11, 0x00


	//----- nvinfo : EIATTR_KPARAM_INFO
	.align		4
.L_15:
        /*0048*/ 	.byte	0x04, 0x17
        /*004a*/ 	.short	(.L_17 - .L_16)
.L_16:
        /*004c*/ 	.word	0x00000000
        /*0050*/ 	.short	0x0002
        /*0052*/ 	.short	0x0010
        /*0054*/ 	.byte	0x00, 0xf5, 0x21, 0x00


	//----- nvinfo : EIATTR_KPARAM_INFO
	.align		4
.L_17:
        /*0058*/ 	.byte	0x04, 0x17
        /*005a*/ 	.short	(.L_19 - .L_18)
.L_18:
        /*005c*/ 	.word	0x00000000
        /*0060*/ 	.short	0x0001
        /*0062*/ 	.short	0x0008
        /*0064*/ 	.byte	0x00, 0xf5, 0x21, 0x00


	//----- nvinfo : EIATTR_KPARAM_INFO
	.align		4
.L_19:
        /*0068*/ 	.byte	0x04, 0x17
        /*006a*/ 	.short	(.L_21 - .L_20)
.L_20:
        /*006c*/ 	.word	0x00000000
        /*0070*/ 	.short	0x0000
        /*0072*/ 	.short	0x0000
        /*0074*/ 	.byte	0x00, 0xf5, 0x21, 0x00


	//----- nvinfo : EIATTR_SPARSE_MMA_MASK
	.align		4
.L_21:
        /*0078*/ 	.byte	0x03, 0x50
        /*007a*/ 	.short	0x0000


	//----- nvinfo : EIATTR_MAXREG_COUNT
	.align		4
        /*007c*/ 	.byte	0x03, 0x1b
        /*007e*/ 	.short	0x00ff


	//----- nvinfo : EIATTR_MERCURY_ISA_VERSION
	.align		4
        /*0080*/ 	.byte	0x03, 0x5f
        /*0082*/ 	.short	0x0101


	//----- nvinfo : EIATTR_VRC_CTA_INIT_COUNT
	.align		4
        /*0084*/ 	.byte	0x02, 0x4a
	.zero		1
	.zero		1


	//----- nvinfo : EIATTR_EXIT_INSTR_OFFSETS
	.align		4
        /*0088*/ 	.byte	0x04, 0x1c
        /*008a*/ 	.short	(.L_23 - .L_22)


	//   ....[0]....
.L_22:
        /*008c*/ 	.word	0x00000120


	//   ....[1]....
        /*0090*/ 	.word	0x00000d70


	//----- nvinfo : EIATTR_CRS_STACK_SIZE
	.align		4
.L_23:
        /*0094*/ 	.byte	0x04, 0x1e
        /*0096*/ 	.short	(.L_25 - .L_24)
.L_24:
        /*0098*/ 	.word	0x00000000


	//----- nvinfo : EIATTR_CBANK_PARAM_SIZE
	.align		4
.L_25:
        /*009c*/ 	.byte	0x03, 0x19
        /*009e*/ 	.short	0x0028


	//----- nvinfo : EIATTR_PARAM_CBANK
	.align		4
        /*00a0*/ 	.byte	0x04, 0x0a
        /*00a2*/ 	.short	(.L_27 - .L_26)
	.align		4
.L_26:
        /*00a4*/ 	.word	index@(.nv.constant0._Z27convolution_3D_basic_kernelPfS_S_iiii)
        /*00a8*/ 	.short	0x0380
        /*00aa*/ 	.short	0x0028


	//----- nvinfo : EIATTR_SW_WAR
	.align		4
.L_27:
        /*00ac*/ 	.byte	0x04, 0x36
        /*00ae*/ 	.short	(.L_29 - .L_28)
.L_28:
        /*00b0*/ 	.word	0x00000008
.L_29:


//--------------------- .nv.callgraph             --------------------------
	.section	.nv.callgraph,"",@"SHT_CUDA_CALLGRAPH"
	.align	4
	.sectionentsize	8
	.align		4
        /*0000*/ 	.word	0x00000000
	.align		4
        /*0004*/ 	.word	0xffffffff
	.align		4
        /*0008*/ 	.word	0x00000000
	.align		4
        /*000c*/ 	.word	0xfffffffe
	.align		4
        /*0010*/ 	.word	0x00000000
	.align		4
        /*0014*/ 	.word	0xfffffffd
	.align		4
        /*0018*/ 	.word	0x00000000
	.align		4
        /*001c*/ 	.word	0xfffffffc


//--------------------- .text._Z27convolution_3D_basic_kernelPfS_S_iiii --------------------------
	.section	.text._Z27convolution_3D_basic_kernelPfS_S_iiii,"ax",@progbits
	.align	128
        .global         _Z27convolution_3D_basic_kernelPfS_S_iiii
        .type           _Z27convolution_3D_basic_kernelPfS_S_iiii,@function
        .size           _Z27convolution_3D_basic_kernelPfS_S_iiii,(.L_x_10 - _Z27convolution_3D_basic_kernelPfS_S_iiii)
        .other          _Z27convolution_3D_basic_kernelPfS_S_iiii,@"STO_CUDA_ENTRY STV_DEFAULT"
_Z27convolution_3D_basic_kernelPfS_S_iiii:
.text._Z27convolution_3D_basic_kernelPfS_S_iiii:
[----:B------:R-:W-:Y:S01]  /*0000*/  LDC R1, c[0x0][0x37c] ;  /* 0x0000df00ff017b82 */ /* 0x000fe20000000800 */
[----:B------:R-:W0:Y:S01]  /*0010*/  S2R R0, SR_CTAID.Y ;  /* 0x0000000000007919 */ /* 0x000e220000002600 */
[----:B------:R-:W1:Y:S01]  /*0020*/  LDCU UR4, c[0x0][0x360] ;  /* 0x00006c00ff0477ac */ /* 0x000e620008000800 */
[----:B------:R-:W0:Y:S01]  /*0030*/  S2R R5, SR_TID.Y ;  /* 0x0000000000057919 */ /* 0x000e220000002200 */
[----:B------:R-:W0:Y:S01]  /*0040*/  LDCU UR5, c[0x0][0x364] ;  /* 0x00006c80ff0577ac */ /* 0x000e220008000800 */
[----:B------:R-:W1:Y:S01]  /*0050*/  S2R R4, SR_CTAID.X ;  /* 0x0000000000047919 */ /* 0x000e620000002500 */
[----:B------:R-:W2:Y:S01]  /*0060*/  LDCU.64 UR8, c[0x0][0x3a0] ;  /* 0x00007400ff0877ac */ /* 0x000ea20008000a00 */
[----:B------:R-:W1:Y:S01]  /*0070*/  S2R R3, SR_TID.X ;  /* 0x0000000000037919 */ /* 0x000e620000002100 */
[----:B------:R-:W3:Y:S01]  /*0080*/  LDCU UR6, c[0x0][0x368] ;  /* 0x00006d00ff0677ac */ /* 0x000ee20008000800 */
[----:B------:R-:W3:Y:S01]  /*0090*/  S2R R2, SR_CTAID.Z ;  /* 0x0000000000027919 */ /* 0x000ee20000002700 */
[----:B------:R-:W4:Y:S01]  /*00a0*/  LDCU UR14, c[0x0][0x39c] ;  /* 0x00007380ff0e77ac */ /* 0x000f220008000800 */
[----:B------:R-:W3:Y:S01]  /*00b0*/  S2R R7, SR_TID.Z ;  /* 0x0000000000077919 */ /* 0x000ee20000002300 */
[----:B0-----:R-:W-:-:S05]  /*00c0*/  IMAD R0, R0, UR5, R5 ;  /* 0x0000000500007c24 */ /* 0x001fca000f8e0205 */
[----:B--2---:R-:W-:Y:S01]  /*00d0*/  ISETP.GE.AND P0, PT, R0, UR8, PT ;  /* 0x0000000800007c0c */ /* 0x004fe2000bf06270 */
[----:B-1----:R-:W-:-:S05]  /*00e0*/  IMAD R4, R4, UR4, R3 ;  /* 0x0000000404047c24 */ /* 0x002fca000f8e0203 */
[----:B----4-:R-:W-:Y:S01]  /*00f0*/  ISETP.GE.OR P0, PT, R4, UR14, P0 ;  /* 0x0000000e04007c0c */ /* 0x010fe20008706670 */
[----:B---3--:R-:W-:-:S05]  /*0100*/  IMAD R5, R2, UR6, R7 ;  /* 0x0000000602057c24 */ /* 0x008fca000f8e0207 */
[----:B------:R-:W-:-:S13]  /*0110*/  ISETP.GE.OR P0, PT, R5, UR9, P0 ;  /* 0x0000000905007c0c */ /* 0x000fda0008706670 */
[----:B------:R-:W-:Y:S05]  /*0120*/  @P0 EXIT ;  /* 0x000000000000094d */ /* 0x000fea0003800000 */
[----:B------:R-:W0:Y:S01]  /*0130*/  LDCU UR4, c[0x0][0x398] ;  /* 0x00007300ff0477ac */ /* 0x000e220008000800 */
[----:B------:R-:W-:Y:S01]  /*0140*/  IMAD.MOV.U32 R8, RZ, RZ, RZ ;  /* 0x000000ffff087224 */ /* 0x000fe200078e00ff */
[----:B------:R-:W1:Y:S01]  /*0150*/  LDCU.64 UR12, c[0x0][0x358] ;  /* 0x00006b00ff0c77ac */ /* 0x000e620008000a00 */
[----:B0-----:R-:W-:-:S09]  /*0160*/  UISETP.GE.AND UP0, UPT, UR4, URZ, UPT ;  /* 0x000000ff0400728c */ /* 0x001fd2000bf06270 */
[----:B-1----:R-:W-:Y:S05]  /*0170*/  BRA.U !UP0, `(.L_x_0) ;  /* 0x0000000908e47547 */ /* 0x002fea000b800000 */
[----:B------:R-:W-:Y:S01]  /*0180*/  USHF.L.U32 UR9, UR4, 0x1, URZ ;  /* 0x0000000104097899 */ /* 0x000fe200080006ff */
[----:B------:R-:W-:Y:S01]  /*0190*/  IMAD.MOV.U32 R8, RZ, RZ, RZ ;  /* 0x000000ffff087224 */ /* 0x000fe200078e00ff */
[----:B------:R-:W-:Y:S01]  /*01a0*/  IADD3 R17, PT, PT, R5, -UR4, RZ ;  /* 0x8000000405117c10 */ /* 0x000fe2000fffe0ff */
[----:B------:R-:W-:Y:S01]  /*01b0*/  VIADD R16, R0, -UR4 ;  /* 0x8000000400107c36 */ /* 0x000fe20008000000 */
[----:B------:R-:W-:Y:S01]  /*01c0*/  UISETP.LT.AND UP0, UPT, URZ, UR9, UPT ;  /* 0x00000009ff00728c */ /* 0x000fe2000bf01270 */
[----:B------:R-:W-:Y:S01]  /*01d0*/  VIADD R7, R4, -UR4 ;  /* 0x8000000404077c36 */ /* 0x000fe20008000000 */
[----:B------:R-:W-:Y:S02]  /*01e0*/  UMOV UR4, URZ ;  /* 0x000000ff00047c82 */ /* 0x000fe40008000000 */
[----:B------:R-:W-:-:S04]  /*01f0*/  USEL UR10, URZ, UR9, !UP0 ;  /* 0x00000009ff0a7287 */ /* 0x000fc8000c000000 */
[----:B------:R-:W-:-:S12]  /*0200*/  ULOP3.LUT UR11, UR10, 0x7ffffff8, URZ, 0xc0, !UPT ;  /* 0x7ffffff80a0b7892 */ /* 0x000fd8000f8ec0ff */
.L_x_8:
[----:B------:R-:W0:Y:S01]  /*0210*/  LDCU UR5, c[0x0][0x3a4] ;  /* 0x00007480ff0577ac */ /* 0x000e220008000800 */
[----:B------:R-:W-:-:S05]  /*0220*/  VIADD R6, R17, UR4 ;  /* 0x0000000411067c36 */ /* 0x000fca0008000000 */
[----:B0-----:R-:W-:Y:S01]  /*0230*/  ISETP.GE.AND P0, PT, R6, UR5, PT ;  /* 0x0000000506007c0c */ /* 0x001fe2000bf06270 */
[----:B------:R-:W-:-:S03]  /*0240*/  UMOV UR5, URZ ;  /* 0x000000ff00057c82 */ /* 0x000fc60008000000 */
[----:B------:R-:W-:-:S13]  /*0250*/  ISETP.GT.AND P0, PT, R6, -0x1, !P0 ;  /* 0xffffffff0600780c */ /* 0x000fda0004704270 */
.L_x_7:
[----:B------:R-:W0:Y:S01]  /*0260*/  LDCU UR14, c[0x0][0x3a0] ;  /* 0x00007400ff0e77ac */ /* 0x000e220008000800 */
[----:B------:R-:W-:Y:S02]  /*0270*/  VIADD R3, R16, UR5 ;  /* 0x0000000510037c36 */ /* 0x000fe40008000000 */
[----:B------:R-:W-:Y:S01]  /*0280*/  HFMA2 R2, -RZ, RZ, 0, 0 ;  /* 0x00000000ff027431 */ /* 0x000fe200000001ff */
[----:B------:R-:W-:Y:S02]  /*0290*/  UISETP.GE.AND UP1, UPT, UR9, 0x7, UPT ;  /* 0x000000070900788c */ /* 0x000fe4000bf26270 */
[----:B------:R-:W-:Y:S01]  /*02a0*/  UIADD3 UR8, UPT, UPT, UR9, 0x1, URZ ;  /* 0x0000000109087890 */ /* 0x000fe2000fffe0ff */
[----:B------:R-:W-:-:S03]  /*02b0*/  UMOV UR7, UR5 ;  /* 0x0000000500077c82 */ /* 0x000fc60008000000 */
[----:B------:R-:W-:Y:S02]  /*02c0*/  UIMAD UR6, UR8, UR4, UR5 ;  /* 0x00000004080672a4 */ /* 0x000fe4000f8e0205 */
[----:B------:R-:W-:Y:S02]  /*02d0*/  UIADD3 UR5, UPT, UPT, UR5, 0x1, URZ ;  /* 0x0000000105057890 */ /* 0x000fe4000fffe0ff */
[----:B------:R-:W-:Y:S02]  /*02e0*/  UIMAD UR6, UR8, UR6, URZ ;  /* 0x00000006080672a4 */ /* 0x000fe4000f8e02ff */
[----:B------:R-:W-:Y:S01]  /*02f0*/  UISETP.NE.AND UP0, UPT, UR7, UR10, UPT ;  /* 0x0000000a0700728c */ /* 0x000fe2000bf05270 */
[----:B0-----:R-:W-:Y:S01]  /*0300*/  ISETP.GE.AND P1, PT, R3, UR14, PT ;  /* 0x0000000e03007c0c */ /* 0x001fe2000bf26270 */
[----:B------:R-:W-:-:S03]  /*0310*/  IMAD R10, R6, UR14, R3 ;  /* 0x0000000e060a7c24 */ /* 0x000fc6000f8e0203 */
[----:B------:R-:W-:Y:S01]  /*0320*/  ISETP.GT.AND P1, PT, R3, -0x1, !P1 ;  /* 0xffffffff0300780c */ /* 0x000fe20004f24270 */
[----:B------:R-:W-:-:S12]  /*0330*/  BRA.U !UP1, `(.L_x_1) ;  /* 0x0000000509207547 */ /* 0x000fd8000b800000 */
[----:B------:R-:W0:Y:S01]  /*0340*/  LDCU UR8, c[0x0][0x39c] ;  /* 0x00007380ff0877ac */ /* 0x000e220008000800 */
[----:B------:R-:W-:Y:S02]  /*0350*/  VIADD R14, R7, 0x3 ;  /* 0x00000003070e7836 */ /* 0x000fe40000000000 */
[----:B------:R-:W-:Y:S01]  /*0360*/  IMAD.U32 R9, RZ, RZ, UR6 ;  /* 0x00000006ff097e24 */ /* 0x000fe2000f8e00ff */
[----:B------:R-:W1:Y:S01]  /*0370*/  LDCU UR14, c[0x0][0x39c] ;  /* 0x00007380ff0e77ac */ /* 0x000e620008000800 */
[----:B------:R-:W-:Y:S01]  /*0380*/  UIADD3 UR7, UPT, UPT, -UR11, URZ, URZ ;  /* 0x000000ff0b077290 */ /* 0x000fe2000fffe1ff */
[----:B0-----:R-:W-:-:S11]  /*0390*/  IMAD R11, R10, UR8, R7 ;  /* 0x000000080a0b7c24 */ /* 0x001fd6000f8e0207 */
.L_x_2:
[----:B------:R-:W0:Y:S01]  /*03a0*/  LDC.64 R2, c[0x0][0x380] ;  /* 0x0000e000ff027b82 */ /* 0x000e220000000a00 */
[C---:B------:R-:W-:Y:S01]  /*03b0*/  VIADD R15, R14.reuse, 0xfffffffd ;  /* 0xfffffffd0e0f7836 */ /* 0x040fe20000000000 */
[----:B------:R-:W-:-:S04]  /*03c0*/  IADD3 R18, PT, PT, R14, -0x2, RZ ;  /* 0xfffffffe0e127810 */ /* 0x000fc80007ffe0ff */
[C---:B-1----:R-:W-:Y:S02]  /*03d0*/  ISETP.GE.AND P4, PT, R15.reuse, UR14, PT ;  /* 0x0000000e0f007c0c */ /* 0x042fe4000bf86270 */
[----:B------:R-:W1:Y:S01]  /*03e0*/  LDC.64 R12, c[0x0][0x388] ;  /* 0x0000e200ff0c7b82 */ /* 0x000e620000000a00 */
[----:B------:R-:W-:Y:S02]  /*03f0*/  ISETP.GE.AND P2, PT, R18, UR14, PT ;  /* 0x0000000e12007c0c */ /* 0x000fe4000bf46270 */
[----:B------:R-:W-:Y:S01]  /*0400*/  ISETP.GT.AND P4, PT, R15, -0x1, !P4 ;  /* 0xffffffff0f00780c */ /* 0x000fe20006784270 */
[----:B------:R-:W-:Y:S01]  /*0410*/  VIADD R15, R14, 0xffffffff ;  /* 0xffffffff0e0f7836 */ /* 0x000fe20000000000 */
[----:B------:R-:W-:Y:S02]  /*0420*/  ISETP.GT.AND P2, PT, R18, -0x1, !P2 ;  /* 0xffffffff1200780c */ /* 0x000fe40005744270 */
[----:B------:R-:W-:Y:S02]  /*0430*/  PLOP3.LUT P4, PT, P0, P1, P4, 0x80, 0x0 ;  /* 0x000000000000781c */ /* 0x000fe40000783040 */
[----:B------:R-:W-:-:S02]  /*0440*/  ISETP.GE.AND P3, PT, R15, UR14, PT ;  /* 0x0000000e0f007c0c */ /* 0x000fc4000bf66270 */
[----:B------:R-:W-:Y:S02]  /*0450*/  PLOP3.LUT P2, PT, P0, P1, P2, 0x80, 0x0 ;  /* 0x000000000000781c */ /* 0x000fe40000743020 */
[----:B------:R-:W-:Y:S01]  /*0460*/  ISETP.GT.AND P3, PT, R15, -0x1, !P3 ;  /* 0xffffffff0f00780c */ /* 0x000fe20005f64270 */
[----:B0-----:R-:W-:-:S03]  /*0470*/  IMAD.WIDE R2, R11, 0x4, R2 ;  /* 0x000000040b027825 */ /* 0x001fc600078e0202 */
[----:B------:R-:W-:-:S03]  /*0480*/  PLOP3.LUT P3, PT, P0, P1, P3, 0x80, 0x0 ;  /* 0x000000000000781c */ /* 0x000fc60000763030 */
[----:B------:R-:W2:Y:S01]  /*0490*/  @P4 LDG.E R15, desc[UR12][R2.64] ;  /* 0x0000000c020f4981 */ /* 0x000ea2000c1e1900 */
[----:B-1----:R-:W-:-:S03]  /*04a0*/  IMAD.WIDE R12, R9, 0x4, R12 ;  /* 0x00000004090c7825 */ /* 0x002fc600078e020c */
[----:B------:R-:W3:Y:S04]  /*04b0*/  @P2 LDG.E R19, desc[UR12][R2.64+0x4] ;  /* 0x0000040c02132981 */ /* 0x000ee8000c1e1900 */
[----:B------:R-:W2:Y:S04]  /*04c0*/  @P4 LDG.E R18, desc[UR12][R12.64] ;  /* 0x0000000c0c124981 */ /* 0x000ea8000c1e1900 */
[----:B------:R-:W3:Y:S04]  /*04d0*/  @P2 LDG.E R20, desc[UR12][R12.64+0x4] ;  /* 0x0000040c0c142981 */ /* 0x000ee8000c1e1900 */
[----:B------:R-:W4:Y:S04]  /*04e0*/  @P3 LDG.E R21, desc[UR12][R2.64+0x8] ;  /* 0x0000080c02153981 */ /* 0x000f28000c1e1900 */
[----:B------:R-:W4:Y:S01]  /*04f0*/  @P3 LDG.E R22, desc[UR12][R12.64+0x8] ;  /* 0x0000080c0c163981 */ /* 0x000f22000c1e1900 */
[C---:B------:R-:W-:Y:S01]  /*0500*/  VIADD R23, R14.reuse, 0x1 ;  /* 0x000000010e177836 */ /* 0x040fe20000000000 */
[----:B------:R-:W-:-:S04]  /*0510*/  ISETP.GE.AND P6, PT, R14, UR14, PT ;  /* 0x0000000e0e007c0c */ /* 0x000fc8000bfc6270 */
[C---:B------:R-:W-:Y:S02]  /*0520*/  ISETP.GE.AND P5, PT, R23.reuse, UR14, PT ;  /* 0x0000000e17007c0c */ /* 0x040fe4000bfa6270 */
[C---:B------:R-:W-:Y:S02]  /*0530*/  ISETP.GT.AND P6, PT, R14.reuse, -0x1, !P6 ;  /* 0xffffffff0e00780c */ /* 0x040fe400077c4270 */
[----:B------:R-:W-:Y:S01]  /*0540*/  ISETP.GT.AND P5, PT, R23, -0x1, !P5 ;  /* 0xffffffff1700780c */ /* 0x000fe20006fa4270 */
[----:B------:R-:W-:-:S03]  /*0550*/  VIADD R23, R14, 0x2 ;  /* 0x000000020e177836 */ /* 0x000fc60000000000 */
[----:B------:R-:W-:Y:S01]  /*0560*/  PLOP3.LUT P5, PT, P0, P1, P5, 0x80, 0x0 ;  /* 0x000000000000781c */ /* 0x000fe200007a3050 */
[----:B--2---:R-:W-:Y:S01]  /*0570*/  @P4 FFMA R8, R15, R18, R8 ;  /* 0x000000120f084223 */ /* 0x004fe20000000008 */
[C---:B------:R-:W-:Y:S02]  /*0580*/  IADD3 R15, PT, PT, R14.reuse, 0x3, RZ ;  /* 0x000000030e0f7810 */ /* 0x040fe40007ffe0ff */
[----:B------:R-:W-:Y:S01]  /*0590*/  ISETP.GE.AND P4, PT, R23, UR14, PT ;  /* 0x0000000e17007c0c */ /* 0x000fe2000bf86270 */
[----:B---3--:R-:W-:Y:S01]  /*05a0*/  @P2 FFMA R8, R19, R20, R8 ;  /* 0x0000001413082223 */ /* 0x008fe20000000008 */
[----:B------:R-:W-:Y:S01]  /*05b0*/  PLOP3.LUT P2, PT, P0, P1, P6, 0x80, 0x0 ;  /* 0x000000000000781c */ /* 0x000fe20000743060 */
[----:B------:R-:W-:Y:S01]  /*05c0*/  VIADD R18, R14, 0x4 ;  /* 0x000000040e127836 */ /* 0x000fe20000000000 */
[----:B------:R-:W-:-:S05]  /*05d0*/  ISETP.GE.AND P6, PT, R15, UR14, PT ;  /* 0x0000000e0f007c0c */ /* 0x000fca000bfc6270 */
[----:B------:R-:W2:Y:S01]  /*05e0*/  @P5 LDG.E R19, desc[UR12][R2.64+0x10] ;  /* 0x0000100c02135981 */ /* 0x000ea2000c1e1900 */
[----:B------:R-:W-:Y:S02]  /*05f0*/  ISETP.GT.AND P4, PT, R23, -0x1, !P4 ;  /* 0xffffffff1700780c */ /* 0x000fe40006784270 */
[----:B------:R-:W-:Y:S01]  /*0600*/  ISETP.GT.AND P6, PT, R15, -0x1, !P6 ;  /* 0xffffffff0f00780c */ /* 0x000fe200077c4270 */
[----:B----4-:R-:W-:Y:S01]  /*0610*/  @P3 FFMA R8, R21, R22, R8 ;  /* 0x0000001615083223 */ /* 0x010fe20000000008 */
[C---:B------:R-:W-:Y:S01]  /*0620*/  ISETP.GE.AND P3, PT, R18.reuse, UR14, PT ;  /* 0x0000000e12007c0c */ /* 0x040fe2000bf66270 */
[----:B------:R-:W2:Y:S01]  /*0630*/  @P5 LDG.E R20, desc[UR12][R12.64+0x10] ;  /* 0x0000100c0c145981 */ /* 0x000ea2000c1e1900 */
[----:B------:R-:W-:Y:S02]  /*0640*/  PLOP3.LUT P4, PT, P0, P1, P4, 0x80, 0x0 ;  /* 0x000000000000781c */ /* 0x000fe40000783040 */
[----:B------:R-:W-:Y:S01]  /*0650*/  ISETP.GT.AND P3, PT, R18, -0x1, !P3 ;  /* 0xffffffff1200780c */ /* 0x000fe20005f64270 */
[----:B------:R-:W3:Y:S01]  /*0660*/  @P2 LDG.E R15, desc[UR12][R2.64+0xc] ;  /* 0x00000c0c020f2981 */ /* 0x000ee2000c1e1900 */
[----:B------:R-:W-:-:S03]  /*0670*/  PLOP3.LUT P6, PT, P0, P1, P6, 0x80, 0x0 ;  /* 0x000000000000781c */ /* 0x000fc600007c3060 */
[----:B------:R-:W3:Y:S01]  /*0680*/  @P2 LDG.E R18, desc[UR12][R12.64+0xc] ;  /* 0x00000c0c0c122981 */ /* 0x000ee2000c1e1900 */
[----:B------:R-:W-:-:S05]  /*0690*/  PLOP3.LUT P3, PT, P0, P1, P3, 0x80, 0x0 ;  /* 0x000000000000781c */ /* 0x000fca0000763030 */
[----:B------:R-:W4:Y:S04]  /*06a0*/  @P4 LDG.E R21, desc[UR12][R2.64+0x14] ;  /* 0x0000140c02154981 */ /* 0x000f28000c1e1900 */
[----:B------:R-:W4:Y:S04]  /*06b0*/  @P4 LDG.E R22, desc[UR12][R12.64+0x14] ;  /* 0x0000140c0c164981 */ /* 0x000f28000c1e1900 */
[----:B------:R-:W5:Y:S04]  /*06c0*/  @P6 LDG.E R23, desc[UR12][R2.64+0x18] ;  /* 0x0000180c02176981 */ /* 0x000f68000c1e1900 */
[----:B------:R-:W5:Y:S04]  /*06d0*/  @P6 LDG.E R24, desc[UR12][R12.64+0x18] ;  /* 0x0000180c0c186981 */ /* 0x000f68000c1e1900 */
[----:B------:R-:W5:Y:S04]  /*06e0*/  @P3 LDG.E R25, desc[UR12][R2.64+0x1c] ;  /* 0x00001c0c02193981 */ /* 0x000f68000c1e1900 */
[----:B------:R-:W5:Y:S01]  /*06f0*/  @P3 LDG.E R26, desc[UR12][R12.64+0x1c] ;  /* 0x00001c0c0c1a3981 */ /* 0x000f62000c1e1900 */
[----:B------:R-:W-:-:S04]  /*0700*/  UIADD3 UR7, UPT, UPT, UR7, 0x8, URZ ;  /* 0x0000000807077890 */ /* 0x000fc8000fffe0ff */
[----:B------:R-:W-:Y:S01]  /*0710*/  UISETP.NE.AND UP1, UPT, UR7, URZ, UPT ;  /* 0x000000ff0700728c */ /* 0x000fe2000bf25270 */
[----:B------:R-:W-:Y:S01]  /*0720*/  VIADD R14, R14, 0x8 ;  /* 0x000000080e0e7836 */ /* 0x000fe20000000000 */
[----:B------:R-:W-:Y:S01]  /*0730*/  IADD3 R9, PT, PT, R9, 0x8, RZ ;  /* 0x0000000809097810 */ /* 0x000fe20007ffe0ff */
[----:B------:R-:W-:Y:S02]  /*0740*/  VIADD R11, R11, 0x8 ;  /* 0x000000080b0b7836 */ /* 0x000fe40000000000 */
[----:B---3--:R-:W-:-:S04]  /*0750*/  @P2 FFMA R8, R15, R18, R8 ;  /* 0x000000120f082223 */ /* 0x008fc80000000008 */
[----:B--2---:R-:W-:-:S04]  /*0760*/  @P5 FFMA R8, R19, R20, R8 ;  /* 0x0000001413085223 */ /* 0x004fc80000000008 */
[----:B----4-:R-:W-:-:S04]  /*0770*/  @P4 FFMA R8, R21, R22, R8 ;  /* 0x0000001615084223 */ /* 0x010fc80000000008 */
[----:B-----5:R-:W-:-:S04]  /*0780*/  @P6 FFMA R8, R23, R24, R8 ;  /* 0x0000001817086223 */ /* 0x020fc80000000008 */
[----:B------:R-:W-:Y:S01]  /*0790*/  @P3 FFMA R8, R25, R26, R8 ;  /* 0x0000001a19083223 */ /* 0x000fe20000000008 */
[----:B------:R-:W-:Y:S06]  /*07a0*/  BRA.U UP1, `(.L_x_2) ;  /* 0xfffffff901fc7547 */ /* 0x000fec000b83ffff */
[----:B------:R-:W-:-:S07]  /*07b0*/  IMAD.U32 R2, RZ, RZ, UR11 ;  /* 0x0000000bff027e24 */ /* 0x000fce000f8e00ff */
.L_x_1:
[----:B------:R-:W-:Y:S01]  /*07c0*/  ULOP3.LUT UR7, UR10, 0x6, URZ, 0xc0, !UPT ;  /* 0x000000060a077892 */ /* 0x000fe2000f8ec0ff */
[----:B------:R-:W0:Y:S03]  /*07d0*/  LDCU UR14, c[0x0][0x39c] ;  /* 0x00007380ff0e77ac */ /* 0x000e260008000800 */
[----:B------:R-:W-:Y:S02]  /*07e0*/  UISETP.GE.U32.AND UP1, UPT, UR7, 0x3, UPT ;  /* 0x000000030700788c */ /* 0x000fe4000bf26070 */
[----:B------:R-:W-:-:S07]  /*07f0*/  ULOP3.LUT UP2, URZ, UR10, 0x2, URZ, 0xc0, !UPT ;  /* 0x000000020aff7892 */ /* 0x000fce000f84c0ff */
[----:B------:R-:W-:Y:S05]  /*0800*/  BRA.U !UP1, `(.L_x_3) ;  /* 0x0000000109907547 */ /* 0x000fea000b800000 */
[----:B------:R-:W1:Y:S01]  /*0810*/  LDCU UR7, c[0x0][0x39c] ;  /* 0x00007380ff0777ac */ /* 0x000e620008000800 */
[----:B------:R-:W2:Y:S01]  /*0820*/  LDC.64 R14, c[0x0][0x380] ;  /* 0x0000e000ff0e7b82 */ /* 0x000ea20000000a00 */
[----:B------:R-:W-:-:S04]  /*0830*/  IMAD.IADD R3, R7, 0x1, R2 ;  /* 0x0000000107037824 */ /* 0x000fc800078e0202 */
[C---:B------:R-:W-:Y:S01]  /*0840*/  VIADD R11, R3.reuse, 0x2 ;  /* 0x00000002030b7836 */ /* 0x040fe20000000000 */
[C---:B------:R-:W-:Y:S01]  /*0850*/  IADD3 R9, PT, PT, R3.reuse, 0x1, RZ ;  /* 0x0000000103097810 */ /* 0x040fe20007ffe0ff */
[C---:B------:R-:W-:Y:S01]  /*0860*/  VIADD R18, R3.reuse, 0x3 ;  /* 0x0000000303127836 */ /* 0x040fe20000000000 */
[----:B------:R-:W3:Y:S01]  /*0870*/  LDC.64 R12, c[0x0][0x388] ;  /* 0x0000e200ff0c7b82 */ /* 0x000ee20000000a00 */
[----:B-1----:R-:W-:Y:S02]  /*0880*/  ISETP.GE.AND P2, PT, R3, UR7, PT ;  /* 0x0000000703007c0c */ /* 0x002fe4000bf46270 */
[----:B------:R-:W-:Y:S02]  /*0890*/  ISETP.GE.AND P4, PT, R9, UR7, PT ;  /* 0x0000000709007c0c */ /* 0x000fe4000bf86270 */
[----:B------:R-:W-:Y:S01]  /*08a0*/  ISETP.GT.AND P2, PT, R3, -0x1, !P2 ;  /* 0xffffffff0300780c */ /* 0x000fe20005744270 */
[----:B------:R-:W-:Y:S01]  /*08b0*/  IMAD R3, R10, UR7, R3 ;  /* 0x000000070a037c24 */ /* 0x000fe2000f8e0203 */
[----:B------:R-:W-:-:S02]  /*08c0*/  ISETP.GE.AND P3, PT, R11, UR7, PT ;  /* 0x000000070b007c0c */ /* 0x000fc4000bf66270 */
[----:B------:R-:W-:Y:S01]  /*08d0*/  ISETP.GT.AND P4, PT, R9, -0x1, !P4 ;  /* 0xffffffff0900780c */ /* 0x000fe20006784270 */
[----:B--2---:R-:W-:Y:S01]  /*08e0*/  IMAD.WIDE R14, R3, 0x4, R14 ;  /* 0x00000004030e7825 */ /* 0x004fe200078e020e */
[----:B------:R-:W-:Y:S02]  /*08f0*/  PLOP3.LUT P2, PT, P0, P1, P2, 0x80, 0x0 ;  /* 0x000000000000781c */ /* 0x000fe40000743020 */
[----:B------:R-:W-:Y:S02]  /*0900*/  IADD3 R9, PT, PT, R2, UR6, RZ ;  /* 0x0000000602097c10 */ /* 0x000fe4000fffe0ff */
[----:B------:R-:W-:Y:S02]  /*0910*/  ISETP.GT.AND P3, PT, R11, -0x1, !P3 ;  /* 0xffffffff0b00780c */ /* 0x000fe40005f64270 */
[----:B------:R-:W-:Y:S01]  /*0920*/  ISETP.GE.AND P5, PT, R18, UR7, PT ;  /* 0x0000000712007c0c */ /* 0x000fe2000bfa6270 */
[----:B---3--:R-:W-:Y:S01]  /*0930*/  IMAD.WIDE R12, R9, 0x4, R12 ;  /* 0x00000004090c7825 */ /* 0x008fe200078e020c */
[----:B------:R-:W-:-:S02]  /*0940*/  PLOP3.LUT P4, PT, P0, P1, P4, 0x80, 0x0 ;  /* 0x000000000000781c */ /* 0x000fc40000783040 */
[----:B------:R-:W-:Y:S02]  /*0950*/  ISETP.GT.AND P5, PT, R18, -0x1, !P5 ;  /* 0xffffffff1200780c */ /* 0x000fe40006fa4270 */
[----:B------:R-:W-:Y:S01]  /*0960*/  PLOP3.LUT P3, PT, P0, P1, P3, 0x80, 0x0 ;  /* 0x000000000000781c */ /* 0x000fe20000763030 */
[----:B------:R-:W2:Y:S01]  /*0970*/  @P2 LDG.E R3, desc[UR12][R14.64] ;  /* 0x0000000c0e032981 */ /* 0x000ea2000c1e1900 */
[----:B------:R-:W-:-:S03]  /*0980*/  PLOP3.LUT P5, PT, P0, P1, P5, 0x80, 0x0 ;  /* 0x000000000000781c */ /* 0x000fc600007a3050 */
[----:B------:R-:W2:Y:S04]  /*0990*/  @P2 LDG.E R9, desc[UR12][R12.64] ;  /* 0x0000000c0c092981 */ /* 0x000ea8000c1e1900 */
[----:B------:R-:W3:Y:S04]  /*09a0*/  @P4 LDG.E R11, desc[UR12][R14.64+0x4] ;  /* 0x0000040c0e0b4981 */ /* 0x000ee8000c1e1900 */
[----:B------:R-:W3:Y:S04]  /*09b0*/  @P4 LDG.E R18, desc[UR12][R12.64+0x4] ;  /* 0x0000040c0c124981 */ /* 0x000ee8000c1e1900 */
[----:B------:R-:W4:Y:S04]  /*09c0*/  @P3 LDG.E R19, desc[UR12][R14.64+0x8] ;  /* 0x0000080c0e133981 */ /* 0x000f28000c1e1900 */
[----:B------:R-:W4:Y:S04]  /*09d0*/  @P3 LDG.E R20, desc[UR12][R12.64+0x8] ;  /* 0x0000080c0c143981 */ /* 0x000f28000c1e1900 */
[----:B------:R-:W5:Y:S04]  /*09e0*/  @P5 LDG.E R21, desc[UR12][R14.64+0xc] ;  /* 0x00000c0c0e155981 */ /* 0x000f68000c1e1900 */
[----:B------:R-:W5:Y:S01]  /*09f0*/  @P5 LDG.E R22, desc[UR12][R12.64+0xc] ;  /* 0x00000c0c0c165981 */ /* 0x000f62000c1e1900 */
[----:B------:R-:W-:-:S02]  /*0a00*/  VIADD R2, R2, 0x4 ;  /* 0x0000000402027836 */ /* 0x000fc40000000000 */
[----:B--2---:R-:W-:-:S04]  /*0a10*/  @P2 FFMA R8, R3, R9, R8 ;  /* 0x0000000903082223 */ /* 0x004fc80000000008 */
[----:B---3--:R-:W-:-:S04]  /*0a20*/  @P4 FFMA R8, R11, R18, R8 ;  /* 0x000000120b084223 */ /* 0x008fc80000000008 */
[----:B----4-:R-:W-:-:S04]  /*0a30*/  @P3 FFMA R8, R19, R20, R8 ;  /* 0x0000001413083223 */ /* 0x010fc80000000008 */
[----:B-----5:R-:W-:-:S07]  /*0a40*/  @P5 FFMA R8, R21, R22, R8 ;  /* 0x0000001615085223 */ /* 0x020fce0000000008 */
.L_x_3:
[----:B------:R-:W-:Y:S05]  /*0a50*/  BRA.U !UP2, `(.L_x_4) ;  /* 0x000000010a587547 */ /* 0x000fea000b800000 */
[----:B------:R-:W1:Y:S01]  /*0a60*/  LDCU UR7, c[0x0][0x39c] ;  /* 0x00007380ff0777ac */ /* 0x000e620008000800 */
[----:B------:R-:W2:Y:S01]  /*0a70*/  LDC.64 R12, c[0x0][0x380] ;  /* 0x0000e000ff0c7b82 */ /* 0x000ea20000000a00 */
[----:B------:R-:W-:-:S05]  /*0a80*/  IMAD.IADD R3, R7, 0x1, R2 ;  /* 0x0000000107037824 */ /* 0x000fca00078e0202 */
[C---:B------:R-:W-:Y:S02]  /*0a90*/  IADD3 R9, PT, PT, R3.reuse, 0x1, RZ ;  /* 0x0000000103097810 */ /* 0x040fe40007ffe0ff */
[----:B------:R-:W3:Y:S01]  /*0aa0*/  LDC.64 R14, c[0x0][0x388] ;  /* 0x0000e200ff0e7b82 */ /* 0x000ee20000000a00 */
[----:B-1----:R-:W-:Y:S02]  /*0ab0*/  ISETP.GE.AND P2, PT, R3, UR7, PT ;  /* 0x0000000703007c0c */ /* 0x002fe4000bf46270 */
[----:B------:R-:W-:Y:S02]  /*0ac0*/  ISETP.GE.AND P3, PT, R9, UR7, PT ;  /* 0x0000000709007c0c */ /* 0x000fe4000bf66270 */
[----:B------:R-:W-:Y:S01]  /*0ad0*/  ISETP.GT.AND P2, PT, R3, -0x1, !P2 ;  /* 0xffffffff0300780c */ /* 0x000fe20005744270 */
[----:B------:R-:W-:Y:S01]  /*0ae0*/  IMAD R3, R10, UR7, R3 ;  /* 0x000000070a037c24 */ /* 0x000fe2000f8e0203 */
[----:B------:R-:W-:Y:S01]  /*0af0*/  ISETP.GT.AND P3, PT, R9, -0x1, !P3 ;  /* 0xffffffff0900780c */ /* 0x000fe20005f64270 */
[----:B------:R-:W-:Y:S01]  /*0b00*/  VIADD R9, R2, UR6 ;  /* 0x0000000602097c36 */ /* 0x000fe20008000000 */
[----:B------:R-:W-:Y:S01]  /*0b10*/  PLOP3.LUT P2, PT, P0, P1, P2, 0x80, 0x0 ;  /* 0x000000000000781c */ /* 0x000fe20000743020 */
[----:B--2---:R-:W-:Y:S01]  /*0b20*/  IMAD.WIDE R12, R3, 0x4, R12 ;  /* 0x00000004030c7825 */ /* 0x004fe200078e020c */
[----:B------:R-:W-:-:S03]  /*0b30*/  PLOP3.LUT P3, PT, P0, P1, P3, 0x80, 0x0 ;  /* 0x000000000000781c */ /* 0x000fc60000763030 */
[----:B---3--:R-:W-:-:S08]  /*0b40*/  IMAD.WIDE R14, R9, 0x4, R14 ;  /* 0x00000004090e7825 */ /* 0x008fd000078e020e */
[----:B------:R-:W2:Y:S04]  /*0b50*/  @P2 LDG.E R3, desc[UR12][R12.64] ;  /* 0x0000000c0c032981 */ /* 0x000ea8000c1e1900 */
[----:B------:R-:W2:Y:S04]  /*0b60*/  @P2 LDG.E R9, desc[UR12][R14.64] ;  /* 0x0000000c0e092981 */ /* 0x000ea8000c1e1900 */
[----:B------:R-:W3:Y:S04]  /*0b70*/  @P3 LDG.E R11, desc[UR12][R12.64+0x4] ;  /* 0x0000040c0c0b3981 */ /* 0x000ee8000c1e1900 */
[----:B------:R-:W3:Y:S01]  /*0b80*/  @P3 LDG.E R18, desc[UR12][R14.64+0x4] ;  /* 0x0000040c0e123981 */ /* 0x000ee2000c1e1900 */
[----:B------:R-:W-:-:S02]  /*0b90*/  VIADD R2, R2, 0x2 ;  /* 0x0000000202027836 */ /* 0x000fc40000000000 */
[----:B--2---:R-:W-:-:S04]  /*0ba0*/  @P2 FFMA R8, R3, R9, R8 ;  /* 0x0000000903082223 */ /* 0x004fc80000000008 */
[----:B---3--:R-:W-:-:S07]  /*0bb0*/  @P3 FFMA R8, R11, R18, R8 ;  /* 0x000000120b083223 */ /* 0x008fce0000000008 */
.L_x_4:
[----:B------:R-:W-:Y:S01]  /*0bc0*/  IADD3 R3, PT, PT, R7, R2, RZ ;  /* 0x0000000207037210 */ /* 0x000fe20007ffe0ff */
[----:B------:R-:W-:Y:S03]  /*0bd0*/  BSSY.RECONVERGENT B0, `(.L_x_5) ;  /* 0x000000e000007945 */ /* 0x000fe60003800200 */
[----:B0-----:R-:W-:-:S04]  /*0be0*/  ISETP.GE.AND P2, PT, R3, UR14, PT ;  /* 0x0000000e03007c0c */ /* 0x001fc8000bf46270 */
[----:B------:R-:W-:-:S04]  /*0bf0*/  ISETP.GT.AND P2, PT, R3, -0x1, !P2 ;  /* 0xffffffff0300780c */ /* 0x000fc80005744270 */
[----:B------:R-:W-:-:S13]  /*0c00*/  PLOP3.LUT P2, PT, P0, P1, P2, 0x80, 0x0 ;  /* 0x000000000000781c */ /* 0x000fda0000743020 */
[----:B------:R-:W-:Y:S05]  /*0c10*/  @!P2 BRA `(.L_x_6) ;  /* 0x000000000024a947 */ /* 0x000fea0003800000 */
[----:B------:R-:W0:Y:S01]  /*0c20*/  LDC.64 R14, c[0x0][0x380] ;  /* 0x0000e000ff0e7b82 */ /* 0x000e220000000a00 */
[----:B------:R-:W-:Y:S02]  /*0c30*/  IMAD R3, R10, UR14, R3 ;  /* 0x0000000e0a037c24 */ /* 0x000fe4000f8e0203 */
[----:B------:R-:W-:-:S05]  /*0c40*/  VIADD R9, R2, UR6 ;  /* 0x0000000602097c36 */ /* 0x000fca0008000000 */
[----:B------:R-:W1:Y:S01]  /*0c50*/  LDC.64 R12, c[0x0][0x388] ;  /* 0x0000e200ff0c7b82 */ /* 0x000e620000000a00 */
[----:B0-----:R-:W-:-:S06]  /*0c60*/  IMAD.WIDE R14, R3, 0x4, R14 ;  /* 0x00000004030e7825 */ /* 0x001fcc00078e020e */
[----:B------:R-:W2:Y:S01]  /*0c70*/  LDG.E R15, desc[UR12][R14.64] ;  /* 0x0000000c0e0f7981 */ /* 0x000ea2000c1e1900 */
[----:B-1----:R-:W-:-:S06]  /*0c80*/  IMAD.WIDE R12, R9, 0x4, R12 ;  /* 0x00000004090c7825 */ /* 0x002fcc00078e020c */
[----:B------:R-:W2:Y:S02]  /*0c90*/  LDG.E R12, desc[UR12][R12.64] ;  /* 0x0000000c0c0c7981 */ /* 0x000ea4000c1e1900 */
[----:B--2---:R-:W-:-:S07]  /*0ca0*/  FFMA R8, R15, R12, R8 ;  /* 0x0000000c0f087223 */ /* 0x004fce0000000008 */
.L_x_6:
[----:B------:R-:W-:Y:S05]  /*0cb0*/  BSYNC.RECONVERGENT B0 ;  /* 0x0000000000007941 */ /* 0x000fea0003800200 */
.L_x_5:
[----:B------:R-:W-:Y:S05]  /*0cc0*/  BRA.U UP0, `(.L_x_7) ;  /* 0xfffffff500647547 */ /* 0x000fea000b83ffff */
[----:B------:R-:W-:Y:S02]  /*0cd0*/  UISETP.NE.AND UP0, UPT, UR4, UR10, UPT ;  /* 0x0000000a0400728c */ /* 0x000fe4000bf05270 */
[----:B------:R-:W-:-:S07]  /*0ce0*/  UIADD3 UR5, UPT, UPT, UR4, 0x1, URZ ;  /* 0x0000000104057890 */ /* 0x000fce000fffe0ff */
[----:B------:R-:W-:Y:S01]  /*0cf0*/  UMOV UR4, UR5 ;  /* 0x0000000500047c82 */ /* 0x000fe20008000000 */
[----:B------:R-:W-:Y:S05]  /*0d00*/  BRA.U UP0, `(.L_x_8) ;  /* 0xfffffff500407547 */ /* 0x000fea000b83ffff */
.L_x_0:
[----:B------:R-:W0:Y:S01]  /*0d10*/  LDCU UR5, c[0x0][0x3a0] ;  /* 0x00007400ff0577ac */ /* 0x000e220008000800 */
[----:B------:R-:W1:Y:S01]  /*0d20*/  LDC.64 R2, c[0x0][0x390] ;  /* 0x0000e400ff027b82 */ /* 0x000e620000000a00 */
[----:B0-----:R-:W-:-:S04]  /*0d30*/  IMAD R5, R5, UR5, R0 ;  /* 0x0000000505057c24 */ /* 0x001fc8000f8e0200 */
[----:B------:R-:W-:-:S04]  /*0d40*/  IMAD R5, R5, UR14, R4 ;  /* 0x0000000e05057c24 */ /* 0x000fc8000f8e0204 */
[----:B-1----:R-:W-:-:S05]  /*0d50*/  IMAD.WIDE R2, R5, 0x4, R2 ;  /* 0x0000000405027825 */ /* 0x002fca00078e0202 */
[----:B------:R-:W-:Y:S01]  /*0d60*/  STG.E desc[UR12][R2.64], R8 ;  /* 0x0000000802007986 */ /* 0x000fe2000c10190c */
[----:B------:R-:W-:Y:S05]  /*0d70*/  EXIT ;  /* 0x000000000000794d */ /* 0x000fea0003800000 */
.L_x_9:
[----:B------:R-:W-:-:S00]  /*0d80*/  BRA `(.L_x_9) ;  /* 0xfffffffc00fc7947 */ /* 0x000fc0000383ffff */
[----:B------:R-:W-:-:S00]  /*0d90*/  NOP ;  /* 0x0000000000007918 */ /* 0x000fc00000000000 */
        /* <DEDUP_REMOVED lines=14> */
.L_x_10:


//--------------------- .nv.shared.reserved.0     --------------------------
	.section	.nv.shared.reserved.0,"aw",@nobits
	.weak		__nv_reservedSMEM_offset_0_alias
	.size		__nv_reservedSMEM_offset_0_alias, 0, 64
	.other		__nv_reservedSMEM_offset_0_alias,@"STO_CUDA_RESERVED_SHARED STV_DEFAULT"
__nv_reservedSMEM_offset_0_alias:
	.zero		0
	.zero		64


//--------------------- .nv.constant0._Z27convolution_3D_basic_kernelPfS_S_iiii --------------------------
	.section	.nv.constant0._Z27convolution_3D_basic_kernelPfS_S_iiii,"a",@progbits
	.sectionflags	@""
	.align	4
.nv.constant0._Z27convolution_3D_basic_kernelPfS_S_iiii:
	.zero		936


//--------------------- SYMBOLS --------------------------

	.type		.nv.reservedSmem.offset0,@object
	.size		.nv.reservedSmem.offset0,0x4
